	.headerflags	@"EF_CUDA_TEXMODE_UNIFIED EF_CUDA_64BIT_ADDRESS EF_CUDA_ACCELERATORS EF_CUDA_SM90 EF_CUDA_VIRTUAL_SM(EF_CUDA_SM90)"
	.elftype	@"ET_EXEC"


//--------------------- .nv.info                  --------------------------
	.section	.nv.info,"",@"SHT_CUDA_INFO"
	.align	4


	//----- nvinfo : EIATTR_REGCOUNT
	.align		4
        /*0000*/ 	.byte	0x04, 0x2f
        /*0002*/ 	.short	(.L_1 - .L_0)
	.align		4
.L_0:
        /*0004*/ 	.word	index@(triton_poi_fused_addmm_relu_23)
        /*0008*/ 	.word	0x0000000c


	//----- nvinfo : EIATTR_MIN_STACK_SIZE
	.align		4
.L_1:
        /*000c*/ 	.byte	0x04, 0x12
        /*000e*/ 	.short	(.L_3 - .L_2)
	.align		4
.L_2:
        /*0010*/ 	.word	index@(triton_poi_fused_addmm_relu_23)
        /*0014*/ 	.word	0x00000000


	//----- nvinfo : EIATTR_FRAME_SIZE
	.align		4
.L_3:
        /*0018*/ 	.byte	0x04, 0x11
        /*001a*/ 	.short	(.L_5 - .L_4)
	.align		4
.L_4:
        /*001c*/ 	.word	index@(triton_poi_fused_addmm_relu_23)
        /*0020*/ 	.word	0x00000000


	//----- nvinfo : EIATTR_MIN_STACK_SIZE
	.align		4
.L_5:
        /*0024*/ 	.byte	0x04, 0x12
        /*0026*/ 	.short	(.L_7 - .L_6)
	.align		4
.L_6:
        /*0028*/ 	.word	index@(triton_poi_fused_addmm_relu_23)
        /*002c*/ 	.word	0x00000000
.L_7:


//--------------------- .nv.info.triton_poi_fused_addmm_relu_23 --------------------------
	.section	.nv.info.triton_poi_fused_addmm_relu_23,"",@"SHT_CUDA_INFO"
	.sectionflags	@""
	.align	4


	//----- nvinfo : EIATTR_CUDA_API_VERSION
	.align		4
        /*0000*/ 	.byte	0x04, 0x37
        /*0002*/ 	.short	(.L_9 - .L_8)
.L_8:
        /*0004*/ 	.word	0x0000007c


	//----- nvinfo : EIATTR_KPARAM_INFO
	.align		4
.L_9:
        /*0008*/ 	.byte	0x04, 0x17
        /*000a*/ 	.short	(.L_11 - .L_10)
.L_10:
        /*000c*/ 	.word	0x00000000
        /*0010*/ 	.short	0x0002
        /*0012*/ 	.short	0x0010
        /*0014*/ 	.byte	0x00, 0xf0, 0x11, 0x00


	//----- nvinfo : EIATTR_KPARAM_INFO
	.align		4
.L_11:
        /*0018*/ 	.byte	0x04, 0x17
        /*001a*/ 	.short	(.L_13 - .L_12)
.L_12:
        /*001c*/ 	.word	0x00000000
        /*0020*/ 	.short	0x0001
        /*0022*/ 	.short	0x0008
        /*0024*/ 	.byte	0x00, 0xf4, 0x21, 0x00


	//----- nvinfo : EIATTR_KPARAM_INFO
	.align		4
.L_13:
        /*0028*/ 	.byte	0x04, 0x17
        /*002a*/ 	.short	(.L_15 - .L_14)
.L_14:
        /*002c*/ 	.word	0x00000000
        /*0030*/ 	.short	0x0000
        /*0032*/ 	.short	0x0000
        /*0034*/ 	.byte	0x00, 0xf4, 0x21, 0x00


	//----- nvinfo : EIATTR_SPARSE_MMA_MASK
	.align		4
.L_15:
        /*0038*/ 	.byte	0x03, 0x50
        /*003a*/ 	.short	0x0000


	//----- nvinfo : EIATTR_MAXREG_COUNT
	.align		4
        /*003c*/ 	.byte	0x03, 0x1b
        /*003e*/ 	.short	0x00ff


	//----- nvinfo : EIATTR_EXIT_INSTR_OFFSETS
	.align		4
        /*0040*/ 	.byte	0x04, 0x1c
        /*0042*/ 	.short	(.L_17 - .L_16)


	//   ....[0]....
.L_16:
        /*0044*/ 	.word	0x00000150


	//----- nvinfo : EIATTR_REQNTID
	.align		4
.L_17:
        /*0048*/ 	.byte	0x04, 0x10
        /*004a*/ 	.short	(.L_19 - .L_18)
.L_18:
        /*004c*/ 	.word	0x00000080
        /*0050*/ 	.word	0x00000001
        /*0054*/ 	.word	0x00000001


	//----- nvinfo : EIATTR_CBANK_PARAM_SIZE
	.align		4
.L_19:
        /*0058*/ 	.byte	0x03, 0x19
        /*005a*/ 	.short	0x0014


	//----- nvinfo : EIATTR_PARAM_CBANK
	.align		4
        /*005c*/ 	.byte	0x04, 0x0a
        /*005e*/ 	.short	(.L_21 - .L_20)
	.align		4
.L_20:
        /*0060*/ 	.word	index@(.nv.constant0.triton_poi_fused_addmm_relu_23)
        /*0064*/ 	.short	0x0210
        /*0066*/ 	.short	0x0014


	//----- nvinfo : EIATTR_SW_WAR
	.align		4
.L_21:
        /*0068*/ 	.byte	0x04, 0x36
        /*006a*/ 	.short	(.L_23 - .L_22)
.L_22:
        /*006c*/ 	.word	0x00000008
.L_23:


//--------------------- .nv.callgraph             --------------------------
	.section	.nv.callgraph,"",@"SHT_CUDA_CALLGRAPH"
	.align	4
	.sectionentsize	8
	.align		4
        /*0000*/ 	.word	0x00000000
	.align		4
        /*0004*/ 	.word	0xffffffff
	.align		4
        /*0008*/ 	.word	0x00000000
	.align		4
        /*000c*/ 	.word	0xfffffffe
	.align		4
        /*0010*/ 	.word	0x00000000
	.align		4
        /*0014*/ 	.word	0xfffffffd
	.align		4
        /*0018*/ 	.word	0x00000000
	.align		4
        /*001c*/ 	.word	0xfffffffc


//--------------------- .text.triton_poi_fused_addmm_relu_23 --------------------------
	.section	.text.triton_poi_fused_addmm_relu_23,"ax",@progbits
	.align	128
        .global         triton_poi_fused_addmm_relu_23
        .type           triton_poi_fused_addmm_relu_23,@function
        .size           triton_poi_fused_addmm_relu_23,(.L_x_1 - triton_poi_fused_addmm_relu_23)
        .other          triton_poi_fused_addmm_relu_23,@"STO_CUDA_ENTRY STV_DEFAULT"
triton_poi_fused_addmm_relu_23:
.text.triton_poi_fused_addmm_relu_23:
[----:B------:R-:W-:Y:S01]  /*0000*/  LDC R1, c[0x0][0x28] ;  /* 0x00000a00ff017b82 */ /* 0x000fe20000000800 */
[----:B------:R-:W1:Y:S07]  /*0010*/  S2R R0, SR_TID.X ;  /* 0x0000000000007919 */ /* 0x000e6e0000002100 */
[----:B------:R-:W2:Y:S01]  /*0020*/  LDC.64 R4, c[0x0][0x218] ;  /* 0x00008600ff047b82 */ /* 0x000ea20000000a00 */
[----:B------:R-:W-:Y:S01]  /*0030*/  ULDC.64 UR4, c[0x0][0x208] ;  /* 0x0000820000047ab9 */ /* 0x000fe20000000a00 */
[----:B------:R-:W3:Y:S06]  /*0040*/  S2R R7, SR_CTAID.X ;  /* 0x0000000000077919 */ /* 0x000eec0000002500 */
[----:B------:R-:W4:Y:S01]  /*0050*/  LDC.64 R2, c[0x0][0x210] ;  /* 0x00008400ff027b82 */ /* 0x000f220000000a00 */
[----:B-1----:R-:W-:-:S02]  /*0060*/  LOP3.LUT R0, R0, 0x7f, RZ, 0xc0, !PT ;  /* 0x0000007f00007812 */ /* 0x002fc400078ec0ff */
[----:B---3--:R-:W-:-:S03]  /*0070*/  SHF.R.S32.HI R6, RZ, 0x18, R7 ;  /* 0x00000018ff067819 */ /* 0x008fc60000011407 */
[----:B------:R-:W-:Y:S01]  /*0080*/  IMAD R7, R7, 0x80, R0 ;  /* 0x0000008007077824 */ /* 0x000fe200078e0200 */
[----:B------:R-:W-:-:S03]  /*0090*/  SGXT R0, R6, 0x1 ;  /* 0x000000010600781a */ /* 0x000fc60000000200 */
[----:B----4-:R-:W-:Y:S01]  /*00a0*/  IMAD.WIDE R2, R7, 0x4, R2 ;  /* 0x0000000407027825 */ /* 0x010fe200078e0202 */
[----:B------:R-:W-:-:S04]  /*00b0*/  LEA.HI R0, R0, R7, RZ, 0xb ;  /* 0x0000000700007211 */ /* 0x000fc800078f58ff */
[----:B------:R-:W-:-:S05]  /*00c0*/  LOP3.LUT R0, R0, 0xfffff800, RZ, 0xc0, !PT ;  /* 0xfffff80000007812 */ /* 0x000fca00078ec0ff */
[----:B------:R-:W-:Y:S02]  /*00d0*/  IMAD.IADD R9, R7, 0x1, -R0 ;  /* 0x0000000107097824 */ /* 0x000fe400078e0a00 */
[----:B------:R-:W3:Y:S02]  /*00e0*/  LDG.E R0, desc[UR4][R2.64] ;  /* 0x0000000402007981 */ /* 0x000ee4000c1e1900 */
[----:B--2---:R-:W-:-:S06]  /*00f0*/  IMAD.WIDE R4, R9, 0x4, R4 ;  /* 0x0000000409047825 */ /* 0x004fcc00078e0204 */
[----:B------:R-:W3:Y:S02]  /*0100*/  LDG.E.EL R5, desc[UR4][R4.64] ;  /* 0x0000000404057981 */ /* 0x000ee4000c2e1900 */
[C---:B---3--:R-:W-:Y:S01]  /*0110*/  FADD R6, R0.reuse, R5 ;  /* 0x0000000500067221 */ /* 0x048fe20000000000 */
[----:B------:R-:W-:-:S04]  /*0120*/  FSETP.GEU.AND P0, PT, R0, -R5, PT ;  /* 0x800000050000720b */ /* 0x000fc80003f0e000 */
[----:B------:R-:W-:-:S05]  /*0130*/  FSEL R7, R6, RZ, P0 ;  /* 0x000000ff06077208 */ /* 0x000fca0000000000 */
[----:B------:R-:W-:Y:S01]  /*0140*/  STG.E desc[UR4][R2.64], R7 ;  /* 0x0000000702007986 */ /* 0x000fe2000c101904 */
[----:B------:R-:W-:Y:S05]  /*0150*/  EXIT ;  /* 0x000000000000794d */ /* 0x000fea0003800000 */
.L_x_0:
[----:B------:R-:W-:-:S00]  /*0160*/  BRA `(.L_x_0) ;  /* 0xfffffffc00fc7947 */ /* 0x000fc0000383ffff */
[----:B------:R-:W-:-:S00]  /*0170*/  NOP ;  /* 0x0000000000007918 */ /* 0x000fc00000000000 */
        /* <DEDUP_REMOVED lines=8> */
.L_x_1:


//--------------------- .nv.constant0.triton_poi_fused_addmm_relu_23 --------------------------
	.section	.nv.constant0.triton_poi_fused_addmm_relu_23,"a",@progbits
	.sectionflags	@""
	.align	4
.nv.constant0.triton_poi_fused_addmm_relu_23:
	.zero		548
